	.headerflags	@"EF_CUDA_TEXMODE_UNIFIED EF_CUDA_64BIT_ADDRESS EF_CUDA_ACCELERATORS EF_CUDA_SM90 EF_CUDA_VIRTUAL_SM(EF_CUDA_SM90)"
	.elftype	@"ET_EXEC"


//--------------------- .nv.info                  --------------------------
	.section	.nv.info,"",@"SHT_CUDA_INFO"
	.align	4


	//----- nvinfo : EIATTR_REGCOUNT
	.align		4
        /*0000*/ 	.byte	0x04, 0x2f
        /*0002*/ 	.short	(.L_1 - .L_0)
	.align		4
.L_0:
        /*0004*/ 	.word	index@(triton_poi_fused_cat_40)
        /*0008*/ 	.word	0x00000018


	//----- nvinfo : EIATTR_MIN_STACK_SIZE
	.align		4
.L_1:
        /*000c*/ 	.byte	0x04, 0x12
        /*000e*/ 	.short	(.L_3 - .L_2)
	.align		4
.L_2:
        /*0010*/ 	.word	index@(triton_poi_fused_cat_40)
        /*0014*/ 	.word	0x00000000


	//----- nvinfo : EIATTR_FRAME_SIZE
	.align		4
.L_3:
        /*0018*/ 	.byte	0x04, 0x11
        /*001a*/ 	.short	(.L_5 - .L_4)
	.align		4
.L_4:
        /*001c*/ 	.word	index@(triton_poi_fused_cat_40)
        /*0020*/ 	.word	0x00000000


	//----- nvinfo : EIATTR_MIN_STACK_SIZE
	.align		4
.L_5:
        /*0024*/ 	.byte	0x04, 0x12
        /*0026*/ 	.short	(.L_7 - .L_6)
	.align		4
.L_6:
        /*0028*/ 	.word	index@(triton_poi_fused_cat_40)
        /*002c*/ 	.word	0x00000000
.L_7:


//--------------------- .nv.info.triton_poi_fused_cat_40 --------------------------
	.section	.nv.info.triton_poi_fused_cat_40,"",@"SHT_CUDA_INFO"
	.sectionflags	@""
	.align	4


	//----- nvinfo : EIATTR_CUDA_API_VERSION
	.align		4
        /*0000*/ 	.byte	0x04, 0x37
        /*0002*/ 	.short	(.L_9 - .L_8)
.L_8:
        /*0004*/ 	.word	0x0000007c


	//----- nvinfo : EIATTR_KPARAM_INFO
	.align		4
.L_9:
        /*0008*/ 	.byte	0x04, 0x17
        /*000a*/ 	.short	(.L_11 - .L_10)
.L_10:
        /*000c*/ 	.word	0x00000000
        /*0010*/ 	.short	0x0005
        /*0012*/ 	.short	0x0028
        /*0014*/ 	.byte	0x00, 0xf0, 0x11, 0x00


	//----- nvinfo : EIATTR_KPARAM_INFO
	.align		4
.L_11:
        /*0018*/ 	.byte	0x04, 0x17
        /*001a*/ 	.short	(.L_13 - .L_12)
.L_12:
        /*001c*/ 	.word	0x00000000
        /*0020*/ 	.short	0x0004
        /*0022*/ 	.short	0x0020
        /*0024*/ 	.byte	0x00, 0xf4, 0x21, 0x00


	//----- nvinfo : EIATTR_KPARAM_INFO
	.align		4
.L_13:
        /*0028*/ 	.byte	0x04, 0x17
        /*002a*/ 	.short	(.L_15 - .L_14)
.L_14:
        /*002c*/ 	.word	0x00000000
        /*0030*/ 	.short	0x0003
        /*0032*/ 	.short	0x0018
        /*0034*/ 	.byte	0x00, 0xf4, 0x21, 0x00


	//----- nvinfo : EIATTR_KPARAM_INFO
	.align		4
.L_15:
        /*0038*/ 	.byte	0x04, 0x17
        /*003a*/ 	.short	(.L_17 - .L_16)
.L_16:
        /*003c*/ 	.word	0x00000000
        /*0040*/ 	.short	0x0002
        /*0042*/ 	.short	0x0010
        /*0044*/ 	.byte	0x00, 0xf4, 0x21, 0x00


	//----- nvinfo : EIATTR_KPARAM_INFO
	.align		4
.L_17:
        /*0048*/ 	.byte	0x04, 0x17
        /*004a*/ 	.short	(.L_19 - .L_18)
.L_18:
        /*004c*/ 	.word	0x00000000
        /*0050*/ 	.short	0x0001
        /*0052*/ 	.short	0x0008
        /*0054*/ 	.byte	0x00, 0xf4, 0x21, 0x00


	//----- nvinfo : EIATTR_KPARAM_INFO
	.align		4
.L_19:
        /*0058*/ 	.byte	0x04, 0x17
        /*005a*/ 	.short	(.L_21 - .L_20)
.L_20:
        /*005c*/ 	.word	0x00000000
        /*0060*/ 	.short	0x0000
        /*0062*/ 	.short	0x0000
        /*0064*/ 	.byte	0x00, 0xf4, 0x21, 0x00


	//----- nvinfo : EIATTR_SPARSE_MMA_MASK
	.align		4
.L_21:
        /*0068*/ 	.byte	0x03, 0x50
        /*006a*/ 	.short	0x0000


	//----- nvinfo : EIATTR_MAXREG_COUNT
	.align		4
        /*006c*/ 	.byte	0x03, 0x1b
        /*006e*/ 	.short	0x00ff


	//----- nvinfo : EIATTR_EXIT_INSTR_OFFSETS
	.align		4
        /*0070*/ 	.byte	0x04, 0x1c
        /*0072*/ 	.short	(.L_23 - .L_22)


	//   ....[0]....
.L_22:
        /*0074*/ 	.word	0x000001e0


	//----- nvinfo : EIATTR_REQNTID
	.align		4
.L_23:
        /*0078*/ 	.byte	0x04, 0x10
        /*007a*/ 	.short	(.L_25 - .L_24)
.L_24:
        /*007c*/ 	.word	0x00000080
        /*0080*/ 	.word	0x00000001
        /*0084*/ 	.word	0x00000001


	//----- nvinfo : EIATTR_CBANK_PARAM_SIZE
	.align		4
.L_25:
        /*0088*/ 	.byte	0x03, 0x19
        /*008a*/ 	.short	0x002c


	//----- nvinfo : EIATTR_PARAM_CBANK
	.align		4
        /*008c*/ 	.byte	0x04, 0x0a
        /*008e*/ 	.short	(.L_27 - .L_26)
	.align		4
.L_26:
        /*0090*/ 	.word	index@(.nv.constant0.triton_poi_fused_cat_40)
        /*0094*/ 	.short	0x0210
        /*0096*/ 	.short	0x002c


	//----- nvinfo : EIATTR_SW_WAR
	.align		4
.L_27:
        /*0098*/ 	.byte	0x04, 0x36
        /*009a*/ 	.short	(.L_29 - .L_28)
.L_28:
        /*009c*/ 	.word	0x00000008
.L_29:


//--------------------- .nv.callgraph             --------------------------
	.section	.nv.callgraph,"",@"SHT_CUDA_CALLGRAPH"
	.align	4
	.sectionentsize	8
	.align		4
        /*0000*/ 	.word	0x00000000
	.align		4
        /*0004*/ 	.word	0xffffffff
	.align		4
        /*0008*/ 	.word	0x00000000
	.align		4
        /*000c*/ 	.word	0xfffffffe
	.align		4
        /*0010*/ 	.word	0x00000000
	.align		4
        /*0014*/ 	.word	0xfffffffd
	.align		4
        /*0018*/ 	.word	0x00000000
	.align		4
        /*001c*/ 	.word	0xfffffffc


//--------------------- .text.triton_poi_fused_cat_40 --------------------------
	.section	.text.triton_poi_fused_cat_40,"ax",@progbits
	.align	128
        .global         triton_poi_fused_cat_40
        .type           triton_poi_fused_cat_40,@function
        .size           triton_poi_fused_cat_40,(.L_x_1 - triton_poi_fused_cat_40)
        .other          triton_poi_fused_cat_40,@"STO_CUDA_ENTRY STV_DEFAULT"
triton_poi_fused_cat_40:
.text.triton_poi_fused_cat_40:
[----:B------:R-:W-:Y:S01]  /*0000*/  LDC R1, c[0x0][0x28] ;  /* 0x00000a00ff017b82 */ /* 0x000fe20000000800 */
[----:B------:R-:W1:Y:S07]  /*0010*/  S2R R0, SR_TID.X ;  /* 0x0000000000007919 */ /* 0x000e6e0000002100 */
[----:B------:R-:W2:Y:S01]  /*0020*/  LDC.64 R4, c[0x0][0x210] ;  /* 0x00008400ff047b82 */ /* 0x000ea20000000a00 */
[----:B------:R-:W-:Y:S01]  /*0030*/  ULDC.64 UR4, c[0x0][0x208] ;  /* 0x0000820000047ab9 */ /* 0x000fe20000000a00 */
[----:B------:R-:W3:Y:S06]  /*0040*/  S2R R15, SR_CTAID.X ;  /* 0x00000000000f7919 */ /* 0x000eec0000002500 */
[----:B------:R-:W4:Y:S08]  /*0050*/  LDC.64 R10, c[0x0][0x218] ;  /* 0x00008600ff0a7b82 */ /* 0x000f300000000a00 */
[----:B------:R-:W5:Y:S08]  /*0060*/  LDC.64 R12, c[0x0][0x220] ;  /* 0x00008800ff0c7b82 */ /* 0x000f700000000a00 */
[----:B------:R-:W4:Y:S01]  /*0070*/  LDC.64 R8, c[0x0][0x228] ;  /* 0x00008a00ff087b82 */ /* 0x000f220000000a00 */
[----:B-1----:R-:W-:-:S04]  /*0080*/  SHF.L.U32 R0, R0, 0x2, RZ ;  /* 0x0000000200007819 */ /* 0x002fc800000006ff */
[----:B------:R-:W-:-:S04]  /*0090*/  LOP3.LUT R0, R0, 0x1fc, RZ, 0xc0, !PT ;  /* 0x000001fc00007812 */ /* 0x000fc800078ec0ff */
[----:B---3--:R-:W-:-:S05]  /*00a0*/  LEA R15, R15, R0, 0x9 ;  /* 0x000000000f0f7211 */ /* 0x008fca00078e48ff */
[----:B--2---:R-:W-:-:S06]  /*00b0*/  IMAD.WIDE R4, R15, 0x4, R4 ;  /* 0x000000040f047825 */ /* 0x004fcc00078e0204 */
[----:B------:R-:W2:Y:S01]  /*00c0*/  LDG.E.128 R4, desc[UR4][R4.64] ;  /* 0x0000000404047981 */ /* 0x000ea2000c1e1d00 */
[----:B------:R-:W-:-:S05]  /*00d0*/  IMAD.HI R0, R15, 0x2aaaaaab, RZ ;  /* 0x2aaaaaab0f007827 */ /* 0x000fca00078e02ff */
[----:B------:R-:W-:-:S04]  /*00e0*/  SHF.R.U32.HI R3, RZ, 0x1f, R0 ;  /* 0x0000001fff037819 */ /* 0x000fc80000011600 */
[----:B------:R-:W-:Y:S02]  /*00f0*/  LEA.HI.SX32 R0, R0, R3, 0x15 ;  /* 0x0000000300007211 */ /* 0x000fe400078faaff */
[----:B------:R-:W1:Y:S03]  /*0100*/  LDC.64 R2, c[0x0][0x230] ;  /* 0x00008c00ff027b82 */ /* 0x000e660000000a00 */
[----:B------:R-:W-:-:S04]  /*0110*/  IMAD R15, R0, -0x3000, R15 ;  /* 0xffffd000000f7824 */ /* 0x000fc800078e020f */
[----:B------:R-:W-:-:S04]  /*0120*/  IMAD R15, R0, 0x36000, R15 ;  /* 0x00036000000f7824 */ /* 0x000fc800078e020f */
[----:B------:R-:W-:Y:S02]  /*0130*/  IMAD R17, R0, 0x3000, R15 ;  /* 0x0000300000117824 */ /* 0x000fe400078e020f */
[----:B----4-:R-:W-:-:S04]  /*0140*/  IMAD.WIDE R10, R15, 0x4, R10 ;  /* 0x000000040f0a7825 */ /* 0x010fc800078e020a */
[----:B------:R-:W-:Y:S02]  /*0150*/  IMAD R19, R0, 0x3000, R17 ;  /* 0x0000300000137824 */ /* 0x000fe400078e0211 */
[----:B-----5:R-:W-:-:S04]  /*0160*/  IMAD.WIDE R12, R17, 0x4, R12 ;  /* 0x00000004110c7825 */ /* 0x020fc800078e020c */
[----:B------:R-:W-:Y:S02]  /*0170*/  IMAD R21, R0, 0x3000, R19 ;  /* 0x0000300000157824 */ /* 0x000fe400078e0213 */
[----:B0-----:R-:W-:-:S04]  /*0180*/  IMAD.WIDE R8, R19, 0x4, R8 ;  /* 0x0000000413087825 */ /* 0x001fc800078e0208 */
[----:B-1----:R-:W-:Y:S01]  /*0190*/  IMAD.WIDE R2, R21, 0x4, R2 ;  /* 0x0000000415027825 */ /* 0x002fe200078e0202 */
[----:B--2---:R-:W-:Y:S04]  /*01a0*/  STG.E.128 desc[UR4][R10.64], R4 ;  /* 0x000000040a007986 */ /* 0x004fe8000c101d04 */
[----:B------:R-:W-:Y:S04]  /*01b0*/  STG.E.128 desc[UR4][R12.64], R4 ;  /* 0x000000040c007986 */ /* 0x000fe8000c101d04 */
[----:B------:R-:W-:Y:S04]  /*01c0*/  STG.E.128 desc[UR4][R8.64], R4 ;  /* 0x0000000408007986 */ /* 0x000fe8000c101d04 */
[----:B------:R-:W-:Y:S01]  /*01d0*/  STG.E.128 desc[UR4][R2.64], R4 ;  /* 0x0000000402007986 */ /* 0x000fe2000c101d04 */
[----:B------:R-:W-:Y:S05]  /*01e0*/  EXIT ;  /* 0x000000000000794d */ /* 0x000fea0003800000 */
.L_x_0:
[----:B------:R-:W-:-:S00]  /*01f0*/  BRA `(.L_x_0) ;  /* 0xfffffffc00fc7947 */ /* 0x000fc0000383ffff */
[----:B------:R-:W-:-:S00]  /*0200*/  NOP ;  /* 0x0000000000007918 */ /* 0x000fc00000000000 */
[----:B------:R-:W-:-:S00]  /*0210*/  NOP ;  /* 0x0000000000007918 */ /* 0x000fc00000000000 */
[----:B------:R-:W-:-:S00]  /*0220*/  NOP ;  /* 0x0000000000007918 */ /* 0x000fc00000000000 */
[----:B------:R-:W-:-:S00]  /*0230*/  NOP ;  /* 0x0000000000007918 */ /* 0x000fc00000000000 */
[----:B------:R-:W-:-:S00]  /*0240*/  NOP ;  /* 0x0000000000007918 */ /* 0x000fc00000000000 */
[----:B------:R-:W-:-:S00]  /*0250*/  NOP ;  /* 0x0000000000007918 */ /* 0x000fc00000000000 */
[----:B------:R-:W-:-:S00]  /*0260*/  NOP ;  /* 0x0000000000007918 */ /* 0x000fc00000000000 */
[----:B------:R-:W-:-:S00]  /*0270*/  NOP ;  /* 0x0000000000007918 */ /* 0x000fc00000000000 */
.L_x_1:


//--------------------- .nv.constant0.triton_poi_fused_cat_40 --------------------------
	.section	.nv.constant0.triton_poi_fused_cat_40,"a",@progbits
	.sectionflags	@""
	.align	4
.nv.constant0.triton_poi_fused_cat_40:
	.zero		572
